//
// Generated by NVIDIA NVVM Compiler
//
// Compiler Build ID: CL-36424714
// Cuda compilation tools, release 13.0, V13.0.88
// Based on NVVM 20.0.0
//

.version 9.0
.target sm_100
.address_size 64

	// .globl	_Z13pictureKernelPfS_iif

.visible .entry _Z13pictureKernelPfS_iif(
	.param .u64 .ptr .align 1 _Z13pictureKernelPfS_iif_param_0,
	.param .u64 .ptr .align 1 _Z13pictureKernelPfS_iif_param_1,
	.param .u32 _Z13pictureKernelPfS_iif_param_2,
	.param .u32 _Z13pictureKernelPfS_iif_param_3,
	.param .f32 _Z13pictureKernelPfS_iif_param_4
)
{
	.reg .pred 	%p<4>;
	.reg .b32 	%r<12>;
	.reg .b32 	%f<4>;
	.reg .b64 	%rd<8>;

	ld.param.u64 	%rd1, [_Z13pictureKernelPfS_iif_param_0];
	ld.param.u64 	%rd2, [_Z13pictureKernelPfS_iif_param_1];
	ld.param.u32 	%r3, [_Z13pictureKernelPfS_iif_param_2];
	ld.param.u32 	%r4, [_Z13pictureKernelPfS_iif_param_3];
	ld.param.f32 	%f1, [_Z13pictureKernelPfS_iif_param_4];
	mov.u32 	%r5, %ctaid.y;
	mov.u32 	%r6, %ntid.y;
	mov.u32 	%r7, %tid.y;
	mad.lo.s32 	%r1, %r5, %r6, %r7;
	mov.u32 	%r8, %ctaid.x;
	mov.u32 	%r9, %ntid.x;
	mov.u32 	%r10, %tid.x;
	mad.lo.s32 	%r2, %r8, %r9, %r10;
	setp.ge.s32 	%p1, %r1, %r4;
	setp.ge.s32 	%p2, %r2, %r3;
	or.pred  	%p3, %p2, %p1;
	@%p3 bra 	$L__BB0_2;
	cvta.to.global.u64 	%rd3, %rd1;
	cvta.to.global.u64 	%rd4, %rd2;
	mad.lo.s32 	%r11, %r3, %r1, %r2;
	mul.wide.s32 	%rd5, %r11, 4;
	add.s64 	%rd6, %rd3, %rd5;
	ld.global.f32 	%f2, [%rd6];
	mul.f32 	%f3, %f1, %f2;
	add.s64 	%rd7, %rd4, %rd5;
	st.global.f32 	[%rd7], %f3;
$L__BB0_2:
	ret;

}


// ===== COMPILED SASS (sm_100) =====

	.target	sm_100

	.elftype	@"ET_EXEC"


//--------------------- .note.nv.tkinfo           --------------------------
	.section	.note.nv.tkinfo,"",@"SHT_NOTE"
	.sectionflags	@"SHF_NOTE_NV_TKINFO"
	.tkinfo
        /*0018*/ 	.word	0x00000002
        /*0030*/ 	.string	""
        /*0030*/ 	.string	"ptxas"
        /*0030*/ 	.string	"Cuda compilation tools, release 13.0, V13.0.88"
        /*0030*/ 	.string	"Build cuda_13.0.r13.0/compiler.36424714_0"
        /*0030*/ 	.string	"-arch sm_100 -m 64 "



//--------------------- .note.nv.cuinfo           --------------------------
	.section	.note.nv.cuinfo,"",@"SHT_NOTE"
	.sectionflags	@"SHF_NOTE_NV_CUINFO"
        /*0018*/ 	.short	0x0002
        /*001a*/ 	.short	0x0064
        /*001c*/ 	.short	0x0082
	.zero		2


//--------------------- .nv.info                  --------------------------
	.section	.nv.info,"",@"SHT_CUDA_INFO"
	.align	4


	//----- nvinfo : EIATTR_REGCOUNT
	.align		4
        /*0000*/ 	.byte	0x04, 0x2f
        /*0002*/ 	.short	(.L_1 - .L_0)
	.align		4
.L_0:
        /*0004*/ 	.word	index@(_Z13pictureKernelPfS_iif)
        /*0008*/ 	.word	0x0000000a


	//----- nvinfo : EIATTR_FRAME_SIZE
	.align		4
.L_1:
        /*000c*/ 	.byte	0x04, 0x11
        /*000e*/ 	.short	(.L_3 - .L_2)
	.align		4
.L_2:
        /*0010*/ 	.word	index@(_Z13pictureKernelPfS_iif)
        /*0014*/ 	.word	0x00000000


	//----- nvinfo : EIATTR_MIN_STACK_SIZE
	.align		4
.L_3:
        /*0018*/ 	.byte	0x04, 0x12
        /*001a*/ 	.short	(.L_5 - .L_4)
	.align		4
.L_4:
        /*001c*/ 	.word	index@(_Z13pictureKernelPfS_iif)
        /*0020*/ 	.word	0x00000000
.L_5:


//--------------------- .nv.compat                --------------------------
	.section	.nv.compat,"",@"SHT_CUDA_COMPAT_INFO"
	.align	4
        /*0000*/ 	.byte	0x02, 0x09, 0x00, 0x00, 0x02, 0x02, 0x01, 0x00, 0x02, 0x05, 0x05, 0x00, 0x03, 0x07, 0x01, 0x01
        /*0010*/ 	.byte	0x02, 0x03, 0x00, 0x00, 0x02, 0x06, 0x01, 0x00, 0x04, 0x0b, 0x08, 0x00, 0x09, 0x00, 0x00, 0x00
        /*0020*/ 	.byte	0x00, 0x00, 0x00, 0x00


//--------------------- .nv.info._Z13pictureKernelPfS_iif --------------------------
	.section	.nv.info._Z13pictureKernelPfS_iif,"",@"SHT_CUDA_INFO"
	.sectionflags	@""
	.align	4


	//----- nvinfo : EIATTR_CUDA_API_VERSION
	.align		4
        /*0000*/ 	.byte	0x04, 0x37
        /*0002*/ 	.short	(.L_7 - .L_6)
.L_6:
        /*0004*/ 	.word	0x00000082


	//----- nvinfo : EIATTR_KPARAM_INFO
	.align		4
.L_7:
        /*0008*/ 	.byte	0x04, 0x17
        /*000a*/ 	.short	(.L_9 - .L_8)
.L_8:
        /*000c*/ 	.word	0x00000000
        /*0010*/ 	.short	0x0004
        /*0012*/ 	.short	0x0018
        /*0014*/ 	.byte	0x00, 0xf0, 0x11, 0x00


	//----- nvinfo : EIATTR_KPARAM_INFO
	.align		4
.L_9:
        /*0018*/ 	.byte	0x04, 0x17
        /*001a*/ 	.short	(.L_11 - .L_10)
.L_10:
        /*001c*/ 	.word	0x00000000
        /*0020*/ 	.short	0x0003
        /*0022*/ 	.short	0x0014
        /*0024*/ 	.byte	0x00, 0xf0, 0x11, 0x00


	//----- nvinfo : EIATTR_KPARAM_INFO
	.align		4
.L_11:
        /*0028*/ 	.byte	0x04, 0x17
        /*002a*/ 	.short	(.L_13 - .L_12)
.L_12:
        /*002c*/ 	.word	0x00000000
        /*0030*/ 	.short	0x0002
        /*0032*/ 	.short	0x0010
        /*0034*/ 	.byte	0x00, 0xf0, 0x11, 0x00


	//----- nvinfo : EIATTR_KPARAM_INFO
	.align		4
.L_13:
        /*0038*/ 	.byte	0x04, 0x17
        /*003a*/ 	.short	(.L_15 - .L_14)
.L_14:
        /*003c*/ 	.word	0x00000000
        /*0040*/ 	.short	0x0001
        /*0042*/ 	.short	0x0008
        /*0044*/ 	.byte	0x00, 0xf5, 0x21, 0x00


	//----- nvinfo : EIATTR_KPARAM_INFO
	.align		4
.L_15:
        /*0048*/ 	.byte	0x04, 0x17
        /*004a*/ 	.short	(.L_17 - .L_16)
.L_16:
        /*004c*/ 	.word	0x00000000
        /*0050*/ 	.short	0x0000
        /*0052*/ 	.short	0x0000
        /*0054*/ 	.byte	0x00, 0xf5, 0x21, 0x00


	//----- nvinfo : EIATTR_SPARSE_MMA_MASK
	.align		4
.L_17:
        /*0058*/ 	.byte	0x03, 0x50
        /*005a*/ 	.short	0x0000


	//----- nvinfo : EIATTR_MAXREG_COUNT
	.align		4
        /*005c*/ 	.byte	0x03, 0x1b
        /*005e*/ 	.short	0x00ff


	//----- nvinfo : EIATTR_MERCURY_ISA_VERSION
	.align		4
        /*0060*/ 	.byte	0x03, 0x5f
        /*0062*/ 	.short	0x0101


	//----- nvinfo : EIATTR_VRC_CTA_INIT_COUNT
	.align		4
        /*0064*/ 	.byte	0x02, 0x4a
	.zero		1
	.zero		1


	//----- nvinfo : EIATTR_EXIT_INSTR_OFFSETS
	.align		4
        /*0068*/ 	.byte	0x04, 0x1c
        /*006a*/ 	.short	(.L_19 - .L_18)


	//   ....[0]....
.L_18:
        /*006c*/ 	.word	0x000000c0


	//   ....[1]....
        /*0070*/ 	.word	0x00000170


	//----- nvinfo : EIATTR_CBANK_PARAM_SIZE
	.align		4
.L_19:
        /*0074*/ 	.byte	0x03, 0x19
        /*0076*/ 	.short	0x001c


	//----- nvinfo : EIATTR_PARAM_CBANK
	.align		4
        /*0078*/ 	.byte	0x04, 0x0a
        /*007a*/ 	.short	(.L_21 - .L_20)
	.align		4
.L_20:
        /*007c*/ 	.word	index@(.nv.constant0._Z13pictureKernelPfS_iif)
        /*0080*/ 	.short	0x0380
        /*0082*/ 	.short	0x001c


	//----- nvinfo : EIATTR_SW_WAR
	.align		4
.L_21:
        /*0084*/ 	.byte	0x04, 0x36
        /*0086*/ 	.short	(.L_23 - .L_22)
.L_22:
        /*0088*/ 	.word	0x00000008
.L_23:


//--------------------- .nv.callgraph             --------------------------
	.section	.nv.callgraph,"",@"SHT_CUDA_CALLGRAPH"
	.align	4
	.sectionentsize	8
	.align		4
        /*0000*/ 	.word	0x00000000
	.align		4
        /*0004*/ 	.word	0xffffffff
	.align		4
        /*0008*/ 	.word	0x00000000
	.align		4
        /*000c*/ 	.word	0xfffffffe
	.align		4
        /*0010*/ 	.word	0x00000000
	.align		4
        /*0014*/ 	.word	0xfffffffd
	.align		4
        /*0018*/ 	.word	0x00000000
	.align		4
        /*001c*/ 	.word	0xfffffffc


//--------------------- .text._Z13pictureKernelPfS_iif --------------------------
	.section	.text._Z13pictureKernelPfS_iif,"ax",@progbits
	.align	128
        .global         _Z13pictureKernelPfS_iif
        .type           _Z13pictureKernelPfS_iif,@function
        .size           _Z13pictureKernelPfS_iif,(.L_x_1 - _Z13pictureKernelPfS_iif)
        .other          _Z13pictureKernelPfS_iif,@"STO_CUDA_ENTRY STV_DEFAULT"
_Z13pictureKernelPfS_iif:
.text._Z13pictureKernelPfS_iif:
[----:B------:R-:W-:Y:S01]  /*0000*/  LDC R1, c[0x0][0x37c] ;  /* 0x0000df00ff017b82 */ /* 0x000fe20000000800 */
[----:B------:R-:W0:Y:S07]  /*0010*/  S2R R3, SR_TID.Y ;  /* 0x0000000000037919 */ /* 0x000e2e0000002200 */
[----:B------:R-:W0:Y:S01]  /*0020*/  S2UR UR4, SR_CTAID.Y ;  /* 0x00000000000479c3 */ /* 0x000e220000002600 */
[----:B------:R-:W1:Y:S01]  /*0030*/  LDCU.64 UR6, c[0x0][0x390] ;  /* 0x00007200ff0677ac */ /* 0x000e620008000a00 */
[----:B------:R-:W2:Y:S06]  /*0040*/  S2R R2, SR_TID.X ;  /* 0x0000000000027919 */ /* 0x000eac0000002100 */
[----:B------:R-:W0:Y:S08]  /*0050*/  LDC R0, c[0x0][0x364] ;  /* 0x0000d900ff007b82 */ /* 0x000e300000000800 */
[----:B------:R-:W2:Y:S08]  /*0060*/  S2UR UR5, SR_CTAID.X ;  /* 0x00000000000579c3 */ /* 0x000eb00000002500 */
[----:B------:R-:W2:Y:S01]  /*0070*/  LDC R5, c[0x0][0x360] ;  /* 0x0000d800ff057b82 */ /* 0x000ea20000000800 */
[----:B0-----:R-:W-:-:S05]  /*0080*/  IMAD R0, R0, UR4, R3 ;  /* 0x0000000400007c24 */ /* 0x001fca000f8e0203 */
[----:B-1----:R-:W-:Y:S01]  /*0090*/  ISETP.GE.AND P0, PT, R0, UR7, PT ;  /* 0x0000000700007c0c */ /* 0x002fe2000bf06270 */
[----:B--2---:R-:W-:-:S05]  /*00a0*/  IMAD R5, R5, UR5, R2 ;  /* 0x0000000505057c24 */ /* 0x004fca000f8e0202 */
[----:B------:R-:W-:-:S13]  /*00b0*/  ISETP.GE.OR P0, PT, R5, UR6, P0 ;  /* 0x0000000605007c0c */ /* 0x000fda0008706670 */
[----:B------:R-:W-:Y:S05]  /*00c0*/  @P0 EXIT ;  /* 0x000000000000094d */ /* 0x000fea0003800000 */
[----:B------:R-:W0:Y:S01]  /*00d0*/  LDC.64 R2, c[0x0][0x380] ;  /* 0x0000e000ff027b82 */ /* 0x000e220000000a00 */
[----:B------:R-:W1:Y:S01]  /*00e0*/  LDCU.64 UR4, c[0x0][0x358] ;  /* 0x00006b00ff0477ac */ /* 0x000e620008000a00 */
[----:B------:R-:W-:Y:S01]  /*00f0*/  IMAD R7, R0, UR6, R5 ;  /* 0x0000000600077c24 */ /* 0x000fe2000f8e0205 */
[----:B------:R-:W2:Y:S05]  /*0100*/  LDCU UR7, c[0x0][0x398] ;  /* 0x00007300ff0777ac */ /* 0x000eaa0008000800 */
[----:B------:R-:W3:Y:S01]  /*0110*/  LDC.64 R4, c[0x0][0x388] ;  /* 0x0000e200ff047b82 */ /* 0x000ee20000000a00 */
[----:B0-----:R-:W-:-:S06]  /*0120*/  IMAD.WIDE R2, R7, 0x4, R2 ;  /* 0x0000000407027825 */ /* 0x001fcc00078e0202 */
[----:B-1----:R-:W2:Y:S01]  /*0130*/  LDG.E R2, desc[UR4][R2.64] ;  /* 0x0000000402027981 */ /* 0x002ea2000c1e1900 */
[----:B---3--:R-:W-:-:S04]  /*0140*/  IMAD.WIDE R4, R7, 0x4, R4 ;  /* 0x0000000407047825 */ /* 0x008fc800078e0204 */
[----:B--2---:R-:W-:-:S05]  /*0150*/  FMUL R7, R2, UR7 ;  /* 0x0000000702077c20 */ /* 0x004fca0008400000 */
[----:B------:R-:W-:Y:S01]  /*0160*/  STG.E desc[UR4][R4.64], R7 ;  /* 0x0000000704007986 */ /* 0x000fe2000c101904 */
[----:B------:R-:W-:Y:S05]  /*0170*/  EXIT ;  /* 0x000000000000794d */ /* 0x000fea0003800000 */
.L_x_0:
[----:B------:R-:W-:-:S00]  /*0180*/  BRA `(.L_x_0) ;  /* 0xfffffffc00fc7947 */ /* 0x000fc0000383ffff */
[----:B------:R-:W-:-:S00]  /*0190*/  NOP ;  /* 0x0000000000007918 */ /* 0x000fc00000000000 */
        /* <DEDUP_REMOVED lines=14> */
.L_x_1:


//--------------------- .nv.shared.reserved.0     --------------------------
	.section	.nv.shared.reserved.0,"aw",@nobits
	.weak		__nv_reservedSMEM_offset_0_alias
	.size		__nv_reservedSMEM_offset_0_alias, 0, 64
	.other		__nv_reservedSMEM_offset_0_alias,@"STO_CUDA_RESERVED_SHARED STV_DEFAULT"
__nv_reservedSMEM_offset_0_alias:
	.zero		0
	.zero		64


//--------------------- .nv.constant0._Z13pictureKernelPfS_iif --------------------------
	.section	.nv.constant0._Z13pictureKernelPfS_iif,"a",@progbits
	.sectionflags	@""
	.align	4
.nv.constant0._Z13pictureKernelPfS_iif:
	.zero		924


//--------------------- SYMBOLS --------------------------

	.type		.nv.reservedSmem.offset0,@object
	.size		.nv.reservedSmem.offset0,0x4
